//
// Generated by NVIDIA NVVM Compiler
//
// Compiler Build ID: CL-36424714
// Cuda compilation tools, release 13.0, V13.0.88
// Based on NVVM 20.0.0
//

.version 9.0
.target sm_100
.address_size 64

	// .globl	_Z6hanshuPi
.const .align 4 .u32 const_a = 5;
.const .align 4 .u32 const_b = 2;

.visible .entry _Z6hanshuPi(
	.param .u64 .ptr .align 1 _Z6hanshuPi_param_0
)
{
	.reg .b32 	%r<6>;
	.reg .b64 	%rd<5>;

	ld.param.u64 	%rd1, [_Z6hanshuPi_param_0];
	cvta.to.global.u64 	%rd2, %rd1;
	mov.u32 	%r1, %tid.x;
	mul.wide.u32 	%rd3, %r1, 4;
	add.s64 	%rd4, %rd2, %rd3;
	ld.global.u32 	%r2, [%rd4];
	ld.const.u32 	%r3, [const_a];
	ld.const.u32 	%r4, [const_b];
	mad.lo.s32 	%r5, %r3, %r2, %r4;
	st.global.u32 	[%rd4], %r5;
	ret;

}


// ===== COMPILED SASS (sm_100) =====

	.target	sm_100

	.elftype	@"ET_EXEC"


//--------------------- .note.nv.tkinfo           --------------------------
	.section	.note.nv.tkinfo,"",@"SHT_NOTE"
	.sectionflags	@"SHF_NOTE_NV_TKINFO"
	.tkinfo
        /*0018*/ 	.word	0x00000002
        /*0030*/ 	.string	""
        /*0030*/ 	.string	"ptxas"
        /*0030*/ 	.string	"Cuda compilation tools, release 13.0, V13.0.88"
        /*0030*/ 	.string	"Build cuda_13.0.r13.0/compiler.36424714_0"
        /*0030*/ 	.string	"-arch sm_100 -m 64 "



//--------------------- .note.nv.cuinfo           --------------------------
	.section	.note.nv.cuinfo,"",@"SHT_NOTE"
	.sectionflags	@"SHF_NOTE_NV_CUINFO"
        /*0018*/ 	.short	0x0002
        /*001a*/ 	.short	0x0064
        /*001c*/ 	.short	0x0082
	.zero		2


//--------------------- .nv.info                  --------------------------
	.section	.nv.info,"",@"SHT_CUDA_INFO"
	.align	4


	//----- nvinfo : EIATTR_REGCOUNT
	.align		4
        /*0000*/ 	.byte	0x04, 0x2f
        /*0002*/ 	.short	(.L_3 - .L_2)
	.align		4
.L_2:
        /*0004*/ 	.word	index@(_Z6hanshuPi)
        /*0008*/ 	.word	0x00000008


	//----- nvinfo : EIATTR_FRAME_SIZE
	.align		4
.L_3:
        /*000c*/ 	.byte	0x04, 0x11
        /*000e*/ 	.short	(.L_5 - .L_4)
	.align		4
.L_4:
        /*0010*/ 	.word	index@(_Z6hanshuPi)
        /*0014*/ 	.word	0x00000000


	//----- nvinfo : EIATTR_MIN_STACK_SIZE
	.align		4
.L_5:
        /*0018*/ 	.byte	0x04, 0x12
        /*001a*/ 	.short	(.L_7 - .L_6)
	.align		4
.L_6:
        /*001c*/ 	.word	index@(_Z6hanshuPi)
        /*0020*/ 	.word	0x00000000
.L_7:


//--------------------- .nv.compat                --------------------------
	.section	.nv.compat,"",@"SHT_CUDA_COMPAT_INFO"
	.align	4
        /*0000*/ 	.byte	0x02, 0x09, 0x00, 0x00, 0x02, 0x02, 0x01, 0x00, 0x02, 0x05, 0x05, 0x00, 0x03, 0x07, 0x01, 0x01
        /*0010*/ 	.byte	0x02, 0x03, 0x00, 0x00, 0x02, 0x06, 0x01, 0x00, 0x04, 0x0b, 0x08, 0x00, 0x09, 0x00, 0x00, 0x00
        /*0020*/ 	.byte	0x00, 0x00, 0x00, 0x00


//--------------------- .nv.info._Z6hanshuPi      --------------------------
	.section	.nv.info._Z6hanshuPi,"",@"SHT_CUDA_INFO"
	.sectionflags	@""
	.align	4


	//----- nvinfo : EIATTR_CUDA_API_VERSION
	.align		4
        /*0000*/ 	.byte	0x04, 0x37
        /*0002*/ 	.short	(.L_9 - .L_8)
.L_8:
        /*0004*/ 	.word	0x00000082


	//----- nvinfo : EIATTR_KPARAM_INFO
	.align		4
.L_9:
        /*0008*/ 	.byte	0x04, 0x17
        /*000a*/ 	.short	(.L_11 - .L_10)
.L_10:
        /*000c*/ 	.word	0x00000000
        /*0010*/ 	.short	0x0000
        /*0012*/ 	.short	0x0000
        /*0014*/ 	.byte	0x00, 0xf5, 0x21, 0x00


	//----- nvinfo : EIATTR_SPARSE_MMA_MASK
	.align		4
.L_11:
        /*0018*/ 	.byte	0x03, 0x50
        /*001a*/ 	.short	0x0000


	//----- nvinfo : EIATTR_MAXREG_COUNT
	.align		4
        /*001c*/ 	.byte	0x03, 0x1b
        /*001e*/ 	.short	0x00ff


	//----- nvinfo : EIATTR_MERCURY_ISA_VERSION
	.align		4
        /*0020*/ 	.byte	0x03, 0x5f
        /*0022*/ 	.short	0x0101


	//----- nvinfo : EIATTR_VRC_CTA_INIT_COUNT
	.align		4
        /*0024*/ 	.byte	0x02, 0x4a
	.zero		1
	.zero		1


	//----- nvinfo : EIATTR_EXIT_INSTR_OFFSETS
	.align		4
        /*0028*/ 	.byte	0x04, 0x1c
        /*002a*/ 	.short	(.L_13 - .L_12)


	//   ....[0]....
.L_12:
        /*002c*/ 	.word	0x00000090


	//----- nvinfo : EIATTR_CBANK_PARAM_SIZE
	.align		4
.L_13:
        /*0030*/ 	.byte	0x03, 0x19
        /*0032*/ 	.short	0x0008


	//----- nvinfo : EIATTR_PARAM_CBANK
	.align		4
        /*0034*/ 	.byte	0x04, 0x0a
        /*0036*/ 	.short	(.L_15 - .L_14)
	.align		4
.L_14:
        /*0038*/ 	.word	index@(.nv.constant0._Z6hanshuPi)
        /*003c*/ 	.short	0x0380
        /*003e*/ 	.short	0x0008


	//----- nvinfo : EIATTR_SW_WAR
	.align		4
.L_15:
        /*0040*/ 	.byte	0x04, 0x36
        /*0042*/ 	.short	(.L_17 - .L_16)
.L_16:
        /*0044*/ 	.word	0x00000008
.L_17:


//--------------------- .nv.callgraph             --------------------------
	.section	.nv.callgraph,"",@"SHT_CUDA_CALLGRAPH"
	.align	4
	.sectionentsize	8
	.align		4
        /*0000*/ 	.word	0x00000000
	.align		4
        /*0004*/ 	.word	0xffffffff
	.align		4
        /*0008*/ 	.word	0x00000000
	.align		4
        /*000c*/ 	.word	0xfffffffe
	.align		4
        /*0010*/ 	.word	0x00000000
	.align		4
        /*0014*/ 	.word	0xfffffffd
	.align		4
        /*0018*/ 	.word	0x00000000
	.align		4
        /*001c*/ 	.word	0xfffffffc


//--------------------- .nv.constant3             --------------------------
	.section	.nv.constant3,"a",@progbits
	.align	4
.nv.constant3:
	.type		const_a,@object
	.size		const_a,(const_b - const_a)
const_a:
        /*0000*/ 	.byte	0x05, 0x00, 0x00, 0x00
	.type		const_b,@object
	.size		const_b,(.L_1 - const_b)
const_b:
        /*0004*/ 	.byte	0x02, 0x00, 0x00, 0x00
.L_1:


//--------------------- .text._Z6hanshuPi         --------------------------
	.section	.text._Z6hanshuPi,"ax",@progbits
	.align	128
        .global         _Z6hanshuPi
        .type           _Z6hanshuPi,@function
        .size           _Z6hanshuPi,(.L_x_1 - _Z6hanshuPi)
        .other          _Z6hanshuPi,@"STO_CUDA_ENTRY STV_DEFAULT"
_Z6hanshuPi:
.text._Z6hanshuPi:
[----:B------:R-:W-:Y:S01]  /*0000*/  LDC R1, c[0x0][0x37c] ;  /* 0x0000df00ff017b82 */ /* 0x000fe20000000800 */
[----:B------:R-:W0:Y:S07]  /*0010*/  S2R R5, SR_TID.X ;  /* 0x0000000000057919 */ /* 0x000e2e0000002100 */
[----:B------:R-:W0:Y:S01]  /*0020*/  LDC.64 R2, c[0x0][0x380] ;  /* 0x0000e000ff027b82 */ /* 0x000e220000000a00 */
[----:B------:R-:W1:Y:S01]  /*0030*/  LDCU.64 UR4, c[0x0][0x358] ;  /* 0x00006b00ff0477ac */ /* 0x000e620008000a00 */
[----:B0-----:R-:W-:-:S06]  /*0040*/  IMAD.WIDE.U32 R2, R5, 0x4, R2 ;  /* 0x0000000405027825 */ /* 0x001fcc00078e0002 */
[----:B------:R-:W0:Y:S01]  /*0050*/  LDC.64 R4, c[0x3][RZ] ;  /* 0x00c00000ff047b82 */ /* 0x000e220000000a00 */
[----:B-1----:R-:W0:Y:S02]  /*0060*/  LDG.E R0, desc[UR4][R2.64] ;  /* 0x0000000402007981 */ /* 0x002e24000c1e1900 */
[----:B0-----:R-:W-:-:S05]  /*0070*/  IMAD R5, R0, R4, R5 ;  /* 0x0000000400057224 */ /* 0x001fca00078e0205 */
[----:B------:R-:W-:Y:S01]  /*0080*/  STG.E desc[UR4][R2.64], R5 ;  /* 0x0000000502007986 */ /* 0x000fe2000c101904 */
[----:B------:R-:W-:Y:S05]  /*0090*/  EXIT ;  /* 0x000000000000794d */ /* 0x000fea0003800000 */
.L_x_0:
[----:B------:R-:W-:-:S00]  /*00a0*/  BRA `(.L_x_0) ;  /* 0xfffffffc00fc7947 */ /* 0x000fc0000383ffff */
[----:B------:R-:W-:-:S00]  /*00b0*/  NOP ;  /* 0x0000000000007918 */ /* 0x000fc00000000000 */
        /* <DEDUP_REMOVED lines=12> */
.L_x_1:


//--------------------- .nv.shared.reserved.0     --------------------------
	.section	.nv.shared.reserved.0,"aw",@nobits
	.weak		__nv_reservedSMEM_offset_0_alias
	.size		__nv_reservedSMEM_offset_0_alias, 0, 64
	.other		__nv_reservedSMEM_offset_0_alias,@"STO_CUDA_RESERVED_SHARED STV_DEFAULT"
__nv_reservedSMEM_offset_0_alias:
	.zero		0
	.zero		64


//--------------------- .nv.constant0._Z6hanshuPi --------------------------
	.section	.nv.constant0._Z6hanshuPi,"a",@progbits
	.sectionflags	@""
	.align	4
.nv.constant0._Z6hanshuPi:
	.zero		904


//--------------------- SYMBOLS --------------------------

	.type		.nv.reservedSmem.offset0,@object
	.size		.nv.reservedSmem.offset0,0x4
